//
// Generated by NVIDIA NVVM Compiler
//
// Compiler Build ID: CL-36424714
// Cuda compilation tools, release 13.0, V13.0.88
// Based on NVVM 20.0.0
//

.version 9.0
.target sm_100
.address_size 64

	// .globl	_Z10sqrtKernelPKfPfi

.visible .entry _Z10sqrtKernelPKfPfi(
	.param .u64 .ptr .align 1 _Z10sqrtKernelPKfPfi_param_0,
	.param .u64 .ptr .align 1 _Z10sqrtKernelPKfPfi_param_1,
	.param .u32 _Z10sqrtKernelPKfPfi_param_2
)
{
	.reg .pred 	%p<2>;
	.reg .b32 	%r<6>;
	.reg .b32 	%f<3>;
	.reg .b64 	%rd<8>;

	ld.param.u64 	%rd1, [_Z10sqrtKernelPKfPfi_param_0];
	ld.param.u64 	%rd2, [_Z10sqrtKernelPKfPfi_param_1];
	ld.param.u32 	%r2, [_Z10sqrtKernelPKfPfi_param_2];
	mov.u32 	%r3, %ctaid.x;
	mov.u32 	%r4, %ntid.x;
	mov.u32 	%r5, %tid.x;
	mad.lo.s32 	%r1, %r3, %r4, %r5;
	setp.ge.s32 	%p1, %r1, %r2;
	@%p1 bra 	$L__BB0_2;
	cvta.to.global.u64 	%rd3, %rd1;
	cvta.to.global.u64 	%rd4, %rd2;
	mul.wide.s32 	%rd5, %r1, 4;
	add.s64 	%rd6, %rd3, %rd5;
	ld.global.f32 	%f1, [%rd6];
	sqrt.rn.f32 	%f2, %f1;
	add.s64 	%rd7, %rd4, %rd5;
	st.global.f32 	[%rd7], %f2;
$L__BB0_2:
	ret;

}


// ===== COMPILED SASS (sm_100) =====

	.target	sm_100

	.elftype	@"ET_EXEC"


//--------------------- .note.nv.tkinfo           --------------------------
	.section	.note.nv.tkinfo,"",@"SHT_NOTE"
	.sectionflags	@"SHF_NOTE_NV_TKINFO"
	.tkinfo
        /*0018*/ 	.word	0x00000002
        /*0030*/ 	.string	""
        /*0030*/ 	.string	"ptxas"
        /*0030*/ 	.string	"Cuda compilation tools, release 13.0, V13.0.88"
        /*0030*/ 	.string	"Build cuda_13.0.r13.0/compiler.36424714_0"
        /*0030*/ 	.string	"-arch sm_100 -m 64 "



//--------------------- .note.nv.cuinfo           --------------------------
	.section	.note.nv.cuinfo,"",@"SHT_NOTE"
	.sectionflags	@"SHF_NOTE_NV_CUINFO"
        /*0018*/ 	.short	0x0002
        /*001a*/ 	.short	0x0064
        /*001c*/ 	.short	0x0082
	.zero		2


//--------------------- .nv.info                  --------------------------
	.section	.nv.info,"",@"SHT_CUDA_INFO"
	.align	4


	//----- nvinfo : EIATTR_REGCOUNT
	.align		4
        /*0000*/ 	.byte	0x04, 0x2f
        /*0002*/ 	.short	(.L_1 - .L_0)
	.align		4
.L_0:
        /*0004*/ 	.word	index@(_Z10sqrtKernelPKfPfi)
        /*0008*/ 	.word	0x0000000c


	//----- nvinfo : EIATTR_FRAME_SIZE
	.align		4
.L_1:
        /*000c*/ 	.byte	0x04, 0x11
        /*000e*/ 	.short	(.L_3 - .L_2)
	.align		4
.L_2:
        /*0010*/ 	.word	index@($__internal_0_$__cuda_sm20_sqrt_rn_f32_slowpath)
        /*0014*/ 	.word	0x00000000


	//----- nvinfo : EIATTR_FRAME_SIZE
	.align		4
.L_3:
        /*0018*/ 	.byte	0x04, 0x11
        /*001a*/ 	.short	(.L_5 - .L_4)
	.align		4
.L_4:
        /*001c*/ 	.word	index@(_Z10sqrtKernelPKfPfi)
        /*0020*/ 	.word	0x00000000


	//----- nvinfo : EIATTR_MIN_STACK_SIZE
	.align		4
.L_5:
        /*0024*/ 	.byte	0x04, 0x12
        /*0026*/ 	.short	(.L_7 - .L_6)
	.align		4
.L_6:
        /*0028*/ 	.word	index@(_Z10sqrtKernelPKfPfi)
        /*002c*/ 	.word	0x00000000
.L_7:


//--------------------- .nv.compat                --------------------------
	.section	.nv.compat,"",@"SHT_CUDA_COMPAT_INFO"
	.align	4
        /*0000*/ 	.byte	0x02, 0x09, 0x00, 0x00, 0x02, 0x02, 0x01, 0x00, 0x02, 0x05, 0x05, 0x00, 0x03, 0x07, 0x01, 0x01
        /*0010*/ 	.byte	0x02, 0x03, 0x00, 0x00, 0x02, 0x06, 0x01, 0x00, 0x04, 0x0b, 0x08, 0x00, 0x01, 0x00, 0x00, 0x00
        /*0020*/ 	.byte	0x00, 0x00, 0x00, 0x00


//--------------------- .nv.info._Z10sqrtKernelPKfPfi --------------------------
	.section	.nv.info._Z10sqrtKernelPKfPfi,"",@"SHT_CUDA_INFO"
	.sectionflags	@""
	.align	4


	//----- nvinfo : EIATTR_CUDA_API_VERSION
	.align		4
        /*0000*/ 	.byte	0x04, 0x37
        /*0002*/ 	.short	(.L_9 - .L_8)
.L_8:
        /*0004*/ 	.word	0x00000082


	//----- nvinfo : EIATTR_KPARAM_INFO
	.align		4
.L_9:
        /*0008*/ 	.byte	0x04, 0x17
        /*000a*/ 	.short	(.L_11 - .L_10)
.L_10:
        /*000c*/ 	.word	0x00000000
        /*0010*/ 	.short	0x0002
        /*0012*/ 	.short	0x0010
        /*0014*/ 	.byte	0x00, 0xf0, 0x11, 0x00


	//----- nvinfo : EIATTR_KPARAM_INFO
	.align		4
.L_11:
        /*0018*/ 	.byte	0x04, 0x17
        /*001a*/ 	.short	(.L_13 - .L_12)
.L_12:
        /*001c*/ 	.word	0x00000000
        /*0020*/ 	.short	0x0001
        /*0022*/ 	.short	0x0008
        /*0024*/ 	.byte	0x00, 0xf5, 0x21, 0x00


	//----- nvinfo : EIATTR_KPARAM_INFO
	.align		4
.L_13:
        /*0028*/ 	.byte	0x04, 0x17
        /*002a*/ 	.short	(.L_15 - .L_14)
.L_14:
        /*002c*/ 	.word	0x00000000
        /*0030*/ 	.short	0x0000
        /*0032*/ 	.short	0x0000
        /*0034*/ 	.byte	0x00, 0xf5, 0x21, 0x00


	//----- nvinfo : EIATTR_SPARSE_MMA_MASK
	.align		4
.L_15:
        /*0038*/ 	.byte	0x03, 0x50
        /*003a*/ 	.short	0x0000


	//----- nvinfo : EIATTR_MAXREG_COUNT
	.align		4
        /*003c*/ 	.byte	0x03, 0x1b
        /*003e*/ 	.short	0x00ff


	//----- nvinfo : EIATTR_MERCURY_ISA_VERSION
	.align		4
        /*0040*/ 	.byte	0x03, 0x5f
        /*0042*/ 	.short	0x0101


	//----- nvinfo : EIATTR_VRC_CTA_INIT_COUNT
	.align		4
        /*0044*/ 	.byte	0x02, 0x4a
	.zero		1
	.zero		1


	//----- nvinfo : EIATTR_EXIT_INSTR_OFFSETS
	.align		4
        /*0048*/ 	.byte	0x04, 0x1c
        /*004a*/ 	.short	(.L_17 - .L_16)


	//   ....[0]....
.L_16:
        /*004c*/ 	.word	0x00000070


	//   ....[1]....
        /*0050*/ 	.word	0x000001c0


	//----- nvinfo : EIATTR_CRS_STACK_SIZE
	.align		4
.L_17:
        /*0054*/ 	.byte	0x04, 0x1e
        /*0056*/ 	.short	(.L_19 - .L_18)
.L_18:
        /*0058*/ 	.word	0x00000000


	//----- nvinfo : EIATTR_CBANK_PARAM_SIZE
	.align		4
.L_19:
        /*005c*/ 	.byte	0x03, 0x19
        /*005e*/ 	.short	0x0014


	//----- nvinfo : EIATTR_PARAM_CBANK
	.align		4
        /*0060*/ 	.byte	0x04, 0x0a
        /*0062*/ 	.short	(.L_21 - .L_20)
	.align		4
.L_20:
        /*0064*/ 	.word	index@(.nv.constant0._Z10sqrtKernelPKfPfi)
        /*0068*/ 	.short	0x0380
        /*006a*/ 	.short	0x0014


	//----- nvinfo : EIATTR_SW_WAR
	.align		4
.L_21:
        /*006c*/ 	.byte	0x04, 0x36
        /*006e*/ 	.short	(.L_23 - .L_22)
.L_22:
        /*0070*/ 	.word	0x00000008
.L_23:


//--------------------- .nv.callgraph             --------------------------
	.section	.nv.callgraph,"",@"SHT_CUDA_CALLGRAPH"
	.align	4
	.sectionentsize	8
	.align		4
        /*0000*/ 	.word	0x00000000
	.align		4
        /*0004*/ 	.word	0xffffffff
	.align		4
        /*0008*/ 	.word	0x00000000
	.align		4
        /*000c*/ 	.word	0xfffffffe
	.align		4
        /*0010*/ 	.word	0x00000000
	.align		4
        /*0014*/ 	.word	0xfffffffd
	.align		4
        /*0018*/ 	.word	0x00000000
	.align		4
        /*001c*/ 	.word	0xfffffffc


//--------------------- .text._Z10sqrtKernelPKfPfi --------------------------
	.section	.text._Z10sqrtKernelPKfPfi,"ax",@progbits
	.align	128
        .global         _Z10sqrtKernelPKfPfi
        .type           _Z10sqrtKernelPKfPfi,@function
        .size           _Z10sqrtKernelPKfPfi,(.L_x_5 - _Z10sqrtKernelPKfPfi)
        .other          _Z10sqrtKernelPKfPfi,@"STO_CUDA_ENTRY STV_DEFAULT"
_Z10sqrtKernelPKfPfi:
.text._Z10sqrtKernelPKfPfi:
[----:B------:R-:W-:Y:S01]  /*0000*/  LDC R1, c[0x0][0x37c] ;  /* 0x0000df00ff017b82 */ /* 0x000fe20000000800 */
[----:B------:R-:W0:Y:S07]  /*0010*/  S2R R0, SR_TID.X ;  /* 0x0000000000007919 */ /* 0x000e2e0000002100 */
[----:B------:R-:W0:Y:S01]  /*0020*/  S2UR UR4, SR_CTAID.X ;  /* 0x00000000000479c3 */ /* 0x000e220000002500 */
[----:B------:R-:W1:Y:S07]  /*0030*/  LDCU UR5, c[0x0][0x390] ;  /* 0x00007200ff0577ac */ /* 0x000e6e0008000800 */
[----:B------:R-:W0:Y:S02]  /*0040*/  LDC R5, c[0x0][0x360] ;  /* 0x0000d800ff057b82 */ /* 0x000e240000000800 */
[----:B0-----:R-:W-:-:S05]  /*0050*/  IMAD R5, R5, UR4, R0 ;  /* 0x0000000405057c24 */ /* 0x001fca000f8e0200 */
[----:B-1----:R-:W-:-:S13]  /*0060*/  ISETP.GE.AND P0, PT, R5, UR5, PT ;  /* 0x0000000505007c0c */ /* 0x002fda000bf06270 */
[----:B------:R-:W-:Y:S05]  /*0070*/  @P0 EXIT ;  /* 0x000000000000094d */ /* 0x000fea0003800000 */
[----:B------:R-:W0:Y:S01]  /*0080*/  LDC.64 R2, c[0x0][0x380] ;  /* 0x0000e000ff027b82 */ /* 0x000e220000000a00 */
[----:B------:R-:W1:Y:S01]  /*0090*/  LDCU.64 UR4, c[0x0][0x358] ;  /* 0x00006b00ff0477ac */ /* 0x000e620008000a00 */
[----:B0-----:R-:W-:-:S05]  /*00a0*/  IMAD.WIDE R2, R5, 0x4, R2 ;  /* 0x0000000405027825 */ /* 0x001fca00078e0202 */
[----:B-1----:R-:W2:Y:S01]  /*00b0*/  LDG.E R0, desc[UR4][R2.64] ;  /* 0x0000000402007981 */ /* 0x002ea2000c1e1900 */
[----:B------:R-:W-:Y:S01]  /*00c0*/  BSSY.RECONVERGENT B0, `(.L_x_0) ;  /* 0x000000c000007945 */ /* 0x000fe20003800200 */
[----:B--2---:R-:W-:Y:S01]  /*00d0*/  IADD3 R4, PT, PT, R0, -0xd000000, RZ ;  /* 0xf300000000047810 */ /* 0x004fe20007ffe0ff */
[----:B------:R0:W1:Y:S03]  /*00e0*/  MUFU.RSQ R7, R0 ;  /* 0x0000000000077308 */ /* 0x0000660000001400 */
[----:B------:R-:W-:-:S13]  /*00f0*/  ISETP.GT.U32.AND P0, PT, R4, 0x727fffff, PT ;  /* 0x727fffff0400780c */ /* 0x000fda0003f04070 */
[----:B0-----:R-:W-:Y:S05]  /*0100*/  @!P0 BRA `(.L_x_1) ;  /* 0x00000000000c8947 */ /* 0x001fea0003800000 */
[----:B------:R-:W-:-:S07]  /*0110*/  MOV R9, 0x130 ;  /* 0x0000013000097802 */ /* 0x000fce0000000f00 */
[----:B-1----:R-:W-:Y:S05]  /*0120*/  CALL.REL.NOINC `($__internal_0_$__cuda_sm20_sqrt_rn_f32_slowpath) ;  /* 0x0000000000287944 */ /* 0x002fea0003c00000 */
[----:B------:R-:W-:Y:S05]  /*0130*/  BRA `(.L_x_2) ;  /* 0x0000000000107947 */ /* 0x000fea0003800000 */
.L_x_1:
[----:B-1----:R-:W-:Y:S01]  /*0140*/  FMUL.FTZ R3, R0, R7 ;  /* 0x0000000700037220 */ /* 0x002fe20000410000 */
[----:B------:R-:W-:-:S03]  /*0150*/  FMUL.FTZ R7, R7, 0.5 ;  /* 0x3f00000007077820 */ /* 0x000fc60000410000 */
[----:B------:R-:W-:-:S04]  /*0160*/  FFMA R0, -R3, R3, R0 ;  /* 0x0000000303007223 */ /* 0x000fc80000000100 */
[----:B------:R-:W-:-:S07]  /*0170*/  FFMA R7, R0, R7, R3 ;  /* 0x0000000700077223 */ /* 0x000fce0000000003 */
.L_x_2:
[----:B------:R-:W-:Y:S05]  /*0180*/  BSYNC.RECONVERGENT B0 ;  /* 0x0000000000007941 */ /* 0x000fea0003800200 */
.L_x_0:
[----:B------:R-:W0:Y:S02]  /*0190*/  LDC.64 R2, c[0x0][0x388] ;  /* 0x0000e200ff027b82 */ /* 0x000e240000000a00 */
[----:B0-----:R-:W-:-:S05]  /*01a0*/  IMAD.WIDE R2, R5, 0x4, R2 ;  /* 0x0000000405027825 */ /* 0x001fca00078e0202 */
[----:B------:R-:W-:Y:S01]  /*01b0*/  STG.E desc[UR4][R2.64], R7 ;  /* 0x0000000702007986 */ /* 0x000fe2000c101904 */
[----:B------:R-:W-:Y:S05]  /*01c0*/  EXIT ;  /* 0x000000000000794d */ /* 0x000fea0003800000 */
        .weak           $__internal_0_$__cuda_sm20_sqrt_rn_f32_slowpath
        .type           $__internal_0_$__cuda_sm20_sqrt_rn_f32_slowpath,@function
        .size           $__internal_0_$__cuda_sm20_sqrt_rn_f32_slowpath,(.L_x_5 - $__internal_0_$__cuda_sm20_sqrt_rn_f32_slowpath)
$__internal_0_$__cuda_sm20_sqrt_rn_f32_slowpath:
[----:B------:R-:W-:-:S13]  /*01d0*/  LOP3.LUT P0, RZ, R0, 0x7fffffff, RZ, 0xc0, !PT ;  /* 0x7fffffff00ff7812 */ /* 0x000fda000780c0ff */
[----:B------:R-:W-:Y:S01]  /*01e0*/  @!P0 MOV R2, R0 ;  /* 0x0000000000028202 */ /* 0x000fe20000000f00 */
[----:B------:R-:W-:Y:S06]  /*01f0*/  @!P0 BRA `(.L_x_3) ;  /* 0x0000000000408947 */ /* 0x000fec0003800000 */
[----:B------:R-:W-:-:S13]  /*0200*/  FSETP.GEU.FTZ.AND P0, PT, R0, RZ, PT ;  /* 0x000000ff0000720b */ /* 0x000fda0003f1e000 */
[----:B------:R-:W-:Y:S01]  /*0210*/  @!P0 MOV R2, 0x7fffffff ;  /* 0x7fffffff00028802 */ /* 0x000fe20000000f00 */
[----:B------:R-:W-:Y:S06]  /*0220*/  @!P0 BRA `(.L_x_3) ;  /* 0x0000000000348947 */ /* 0x000fec0003800000 */
[----:B------:R-:W-:-:S13]  /*0230*/  FSETP.GTU.FTZ.AND P0, PT, |R0|, +INF , PT ;  /* 0x7f8000000000780b */ /* 0x000fda0003f1c200 */
[----:B------:R-:W-:Y:S01]  /*0240*/  @P0 FADD.FTZ R2, R0, 1 ;  /* 0x3f80000000020421 */ /* 0x000fe20000010000 */
[----:B------:R-:W-:Y:S06]  /*0250*/  @P0 BRA `(.L_x_3) ;  /* 0x0000000000280947 */ /* 0x000fec0003800000 */
[----:B------:R-:W-:-:S13]  /*0260*/  FSETP.NEU.FTZ.AND P0, PT, |R0|, +INF , PT ;  /* 0x7f8000000000780b */ /* 0x000fda0003f1d200 */
[----:B------:R-:W-:-:S04]  /*0270*/  @P0 FFMA R3, R0, 1.84467440737095516160e+19, RZ ;  /* 0x5f80000000030823 */ /* 0x000fc800000000ff */
[----:B------:R-:W0:Y:S02]  /*0280*/  @P0 MUFU.RSQ R2, R3 ;  /* 0x0000000300020308 */ /* 0x000e240000001400 */
[----:B0-----:R-:W-:Y:S01]  /*0290*/  @P0 FMUL.FTZ R4, R3, R2 ;  /* 0x0000000203040220 */ /* 0x001fe20000410000 */
[----:B------:R-:W-:Y:S01]  /*02a0*/  @P0 FMUL.FTZ R8, R2, 0.5 ;  /* 0x3f00000002080820 */ /* 0x000fe20000410000 */
[----:B------:R-:W-:Y:S02]  /*02b0*/  @!P0 MOV R2, R0 ;  /* 0x0000000000028202 */ /* 0x000fe40000000f00 */
[----:B------:R-:W-:-:S04]  /*02c0*/  @P0 FADD.FTZ R6, -R4, -RZ ;  /* 0x800000ff04060221 */ /* 0x000fc80000010100 */
[----:B------:R-:W-:-:S04]  /*02d0*/  @P0 FFMA R7, R4, R6, R3 ;  /* 0x0000000604070223 */ /* 0x000fc80000000003 */
[----:B------:R-:W-:-:S04]  /*02e0*/  @P0 FFMA R7, R7, R8, R4 ;  /* 0x0000000807070223 */ /* 0x000fc80000000004 */
[----:B------:R-:W-:-:S07]  /*02f0*/  @P0 FMUL.FTZ R2, R7, 2.3283064365386962891e-10 ;  /* 0x2f80000007020820 */ /* 0x000fce0000410000 */
.L_x_3:
[----:B------:R-:W-:Y:S01]  /*0300*/  HFMA2 R3, -RZ, RZ, 0, 0 ;  /* 0x00000000ff037431 */ /* 0x000fe200000001ff */
[----:B------:R-:W-:Y:S02]  /*0310*/  MOV R7, R2 ;  /* 0x0000000200077202 */ /* 0x000fe40000000f00 */
[----:B------:R-:W-:-:S04]  /*0320*/  MOV R2, R9 ;  /* 0x0000000900027202 */ /* 0x000fc80000000f00 */
[----:B------:R-:W-:Y:S05]  /*0330*/  RET.REL.NODEC R2 `(_Z10sqrtKernelPKfPfi) ;  /* 0xfffffffc02307950 */ /* 0x000fea0003c3ffff */
.L_x_4:
[----:B------:R-:W-:-:S00]  /*0340*/  BRA `(.L_x_4) ;  /* 0xfffffffc00fc7947 */ /* 0x000fc0000383ffff */
[----:B------:R-:W-:-:S00]  /*0350*/  NOP ;  /* 0x0000000000007918 */ /* 0x000fc00000000000 */
        /* <DEDUP_REMOVED lines=10> */
.L_x_5:


//--------------------- .nv.shared.reserved.0     --------------------------
	.section	.nv.shared.reserved.0,"aw",@nobits
	.weak		__nv_reservedSMEM_offset_0_alias
	.size		__nv_reservedSMEM_offset_0_alias, 0, 64
	.other		__nv_reservedSMEM_offset_0_alias,@"STO_CUDA_RESERVED_SHARED STV_DEFAULT"
__nv_reservedSMEM_offset_0_alias:
	.zero		0
	.zero		64


//--------------------- .nv.constant0._Z10sqrtKernelPKfPfi --------------------------
	.section	.nv.constant0._Z10sqrtKernelPKfPfi,"a",@progbits
	.sectionflags	@""
	.align	4
.nv.constant0._Z10sqrtKernelPKfPfi:
	.zero		916


//--------------------- SYMBOLS --------------------------

	.type		.nv.reservedSmem.offset0,@object
	.size		.nv.reservedSmem.offset0,0x4
